//
// Generated by NVIDIA NVVM Compiler
//
// Compiler Build ID: CL-36424714
// Cuda compilation tools, release 13.0, V13.0.88
// Based on NVVM 20.0.0
//

.version 9.0
.target sm_100
.address_size 64

	// .globl	_Z10add_atomicPi
.extern .func  (.param .b32 func_retval0) vprintf
(
	.param .b64 vprintf_param_0,
	.param .b64 vprintf_param_1
)
;
.global .align 1 .b8 $str[26] = {84, 104, 114, 101, 97, 100, 32, 37, 100, 32, 114, 101, 97, 100, 32, 118, 97, 108, 117, 101, 58, 32, 37, 100, 10};

.visible .entry _Z10add_atomicPi(
	.param .u64 .ptr .align 1 _Z10add_atomicPi_param_0
)
{
	.local .align 8 .b8 	__local_depot0[8];
	.reg .b64 	%SP;
	.reg .b64 	%SPL;
	.reg .b32 	%r<6>;
	.reg .b64 	%rd<7>;

	mov.u64 	%SPL, __local_depot0;
	cvta.local.u64 	%SP, %SPL;
	ld.param.u64 	%rd1, [_Z10add_atomicPi_param_0];
	cvta.to.global.u64 	%rd2, %rd1;
	add.u64 	%rd3, %SP, 0;
	add.u64 	%rd4, %SPL, 0;
	// begin inline asm
	ld.global.nc.s32 %r1, [%rd1];
	// end inline asm
	mov.u32 	%r2, %tid.x;
	st.local.v2.u32 	[%rd4], {%r2, %r1};
	mov.u64 	%rd5, $str;
	cvta.global.u64 	%rd6, %rd5;
	{ // callseq 0, 0
	.param .b64 param0;
	st.param.b64 	[param0], %rd6;
	.param .b64 param1;
	st.param.b64 	[param1], %rd3;
	.param .b32 retval0;
	call.uni (retval0), 
	vprintf, 
	(
	param0, 
	param1
	);
	ld.param.b32 	%r3, [retval0];
	} // callseq 0
	atom.global.add.u32 	%r5, [%rd2], 1;
	ret;

}


// ===== COMPILED SASS (sm_100) =====

	.target	sm_100

	.elftype	@"ET_EXEC"


//--------------------- .note.nv.tkinfo           --------------------------
	.section	.note.nv.tkinfo,"",@"SHT_NOTE"
	.sectionflags	@"SHF_NOTE_NV_TKINFO"
	.tkinfo
        /*0018*/ 	.word	0x00000002
        /*0030*/ 	.string	""
        /*0030*/ 	.string	"ptxas"
        /*0030*/ 	.string	"Cuda compilation tools, release 13.0, V13.0.88"
        /*0030*/ 	.string	"Build cuda_13.0.r13.0/compiler.36424714_0"
        /*0030*/ 	.string	"-arch sm_100 -m 64 "



//--------------------- .note.nv.cuinfo           --------------------------
	.section	.note.nv.cuinfo,"",@"SHT_NOTE"
	.sectionflags	@"SHF_NOTE_NV_CUINFO"
        /*0018*/ 	.short	0x0002
        /*001a*/ 	.short	0x0064
        /*001c*/ 	.short	0x0082
	.zero		2


//--------------------- .nv.info                  --------------------------
	.section	.nv.info,"",@"SHT_CUDA_INFO"
	.align	4


	//----- nvinfo : EIATTR_REGCOUNT
	.align		4
        /*0000*/ 	.byte	0x04, 0x2f
        /*0002*/ 	.short	(.L_2 - .L_1)
	.align		4
.L_1:
        /*0004*/ 	.word	index@(_Z10add_atomicPi)
        /*0008*/ 	.word	0x00000018


	//----- nvinfo : EIATTR_FRAME_SIZE
	.align		4
.L_2:
        /*000c*/ 	.byte	0x04, 0x11
        /*000e*/ 	.short	(.L_4 - .L_3)
	.align		4
.L_3:
        /*0010*/ 	.word	index@(_Z10add_atomicPi)
        /*0014*/ 	.word	0x00000008


	//----- nvinfo : EIATTR_MIN_STACK_SIZE
	.align		4
.L_4:
        /*0018*/ 	.byte	0x04, 0x12
        /*001a*/ 	.short	(.L_6 - .L_5)
	.align		4
.L_5:
        /*001c*/ 	.word	index@(_Z10add_atomicPi)
        /*0020*/ 	.word	0x00000008
.L_6:


//--------------------- .nv.compat                --------------------------
	.section	.nv.compat,"",@"SHT_CUDA_COMPAT_INFO"
	.align	4
        /*0000*/ 	.byte	0x02, 0x09, 0x00, 0x00, 0x02, 0x02, 0x01, 0x00, 0x02, 0x05, 0x05, 0x00, 0x03, 0x07, 0x01, 0x01
        /*0010*/ 	.byte	0x02, 0x03, 0x00, 0x00, 0x02, 0x06, 0x01, 0x00, 0x04, 0x0b, 0x08, 0x00, 0x09, 0x00, 0x00, 0x00
        /*0020*/ 	.byte	0x00, 0x00, 0x00, 0x00


//--------------------- .nv.info._Z10add_atomicPi --------------------------
	.section	.nv.info._Z10add_atomicPi,"",@"SHT_CUDA_INFO"
	.sectionflags	@""
	.align	4


	//----- nvinfo : EIATTR_CUDA_API_VERSION
	.align		4
        /*0000*/ 	.byte	0x04, 0x37
        /*0002*/ 	.short	(.L_8 - .L_7)
.L_7:
        /*0004*/ 	.word	0x00000082


	//----- nvinfo : EIATTR_KPARAM_INFO
	.align		4
.L_8:
        /*0008*/ 	.byte	0x04, 0x17
        /*000a*/ 	.short	(.L_10 - .L_9)
.L_9:
        /*000c*/ 	.word	0x00000000
        /*0010*/ 	.short	0x0000
        /*0012*/ 	.short	0x0000
        /*0014*/ 	.byte	0x00, 0xf5, 0x21, 0x00


	//----- nvinfo : EIATTR_SPARSE_MMA_MASK
	.align		4
.L_10:
        /*0018*/ 	.byte	0x03, 0x50
        /*001a*/ 	.short	0x0000


	//----- nvinfo : EIATTR_MAXREG_COUNT
	.align		4
        /*001c*/ 	.byte	0x03, 0x1b
        /*001e*/ 	.short	0x00ff


	//----- nvinfo : EIATTR_EXTERNS
	.align		4
        /*0020*/ 	.byte	0x04, 0x0f
        /*0022*/ 	.short	(.L_12 - .L_11)


	//   ....[0]....
	.align		4
.L_11:
        /*0024*/ 	.word	index@(vprintf)


	//----- nvinfo : EIATTR_MERCURY_ISA_VERSION
	.align		4
.L_12:
        /*0028*/ 	.byte	0x03, 0x5f
        /*002a*/ 	.short	0x0101


	//----- nvinfo : EIATTR_INT_WARP_WIDE_INSTR_OFFSETS
	.align		4
        /*002c*/ 	.byte	0x04, 0x31
        /*002e*/ 	.short	(.L_14 - .L_13)


	//   ....[0]....
.L_13:
        /*0030*/ 	.word	0x00000140


	//----- nvinfo : EIATTR_VRC_CTA_INIT_COUNT
	.align		4
.L_14:
        /*0034*/ 	.byte	0x02, 0x4a
	.zero		1
	.zero		1


	//----- nvinfo : EIATTR_SYSCALL_OFFSETS
	.align		4
        /*0038*/ 	.byte	0x04, 0x46
        /*003a*/ 	.short	(.L_16 - .L_15)


	//   ....[0]....
.L_15:
        /*003c*/ 	.word	0x00000110


	//----- nvinfo : EIATTR_EXIT_INSTR_OFFSETS
	.align		4
.L_16:
        /*0040*/ 	.byte	0x04, 0x1c
        /*0042*/ 	.short	(.L_18 - .L_17)


	//   ....[0]....
.L_17:
        /*0044*/ 	.word	0x00000190


	//----- nvinfo : EIATTR_CBANK_PARAM_SIZE
	.align		4
.L_18:
        /*0048*/ 	.byte	0x03, 0x19
        /*004a*/ 	.short	0x0008


	//----- nvinfo : EIATTR_PARAM_CBANK
	.align		4
        /*004c*/ 	.byte	0x04, 0x0a
        /*004e*/ 	.short	(.L_20 - .L_19)
	.align		4
.L_19:
        /*0050*/ 	.word	index@(.nv.constant0._Z10add_atomicPi)
        /*0054*/ 	.short	0x0380
        /*0056*/ 	.short	0x0008


	//----- nvinfo : EIATTR_SW_WAR
	.align		4
.L_20:
        /*0058*/ 	.byte	0x04, 0x36
        /*005a*/ 	.short	(.L_22 - .L_21)
.L_21:
        /*005c*/ 	.word	0x00000008
.L_22:


//--------------------- .nv.callgraph             --------------------------
	.section	.nv.callgraph,"",@"SHT_CUDA_CALLGRAPH"
	.align	4
	.sectionentsize	8
	.align		4
        /*0000*/ 	.word	0x00000000
	.align		4
        /*0004*/ 	.word	0xffffffff
	.align		4
        /*0008*/ 	.word	index@(_Z10add_atomicPi)
	.align		4
        /*000c*/ 	.word	index@(vprintf)
	.align		4
        /*0010*/ 	.word	0x00000000
	.align		4
        /*0014*/ 	.word	0xfffffffe
	.align		4
        /*0018*/ 	.word	0x00000000
	.align		4
        /*001c*/ 	.word	0xfffffffd
	.align		4
        /*0020*/ 	.word	0x00000000
	.align		4
        /*0024*/ 	.word	0xfffffffc


//--------------------- .nv.constant4             --------------------------
	.section	.nv.constant4,"a",@progbits
	.align	8
	.align		8
.nv.constant4:
        /*0000*/ 	.dword	vprintf
	.align		8
        /*0008*/ 	.dword	$str


//--------------------- .text._Z10add_atomicPi    --------------------------
	.section	.text._Z10add_atomicPi,"ax",@progbits
	.align	128
        .global         _Z10add_atomicPi
        .type           _Z10add_atomicPi,@function
        .size           _Z10add_atomicPi,(.L_x_2 - _Z10add_atomicPi)
        .other          _Z10add_atomicPi,@"STO_CUDA_ENTRY STV_DEFAULT"
_Z10add_atomicPi:
.text._Z10add_atomicPi:
[----:B------:R-:W0:Y:S08]  /*0000*/  LDC R1, c[0x0][0x37c] ;  /* 0x0000df00ff017b82 */ /* 0x000e300000000800 */
[----:B------:R-:W1:Y:S01]  /*0010*/  LDC.64 R2, c[0x0][0x380] ;  /* 0x0000e000ff027b82 */ /* 0x000e620000000a00 */
[----:B------:R-:W1:Y:S01]  /*0020*/  LDCU.64 UR36, c[0x0][0x358] ;  /* 0x00006b00ff2477ac */ /* 0x000e620008000a00 */
[----:B------:R-:W2:Y:S01]  /*0030*/  S2R R10, SR_TID.X ;  /* 0x00000000000a7919 */ /* 0x000ea20000002100 */
[----:B0-----:R-:W-:Y:S01]  /*0040*/  VIADD R1, R1, 0xfffffff8 ;  /* 0xfffffff801017836 */ /* 0x001fe20000000000 */
[----:B------:R-:W0:Y:S01]  /*0050*/  LDCU UR4, c[0x0][0x2f8] ;  /* 0x00005f00ff0477ac */ /* 0x000e220008000800 */
[----:B------:R-:W3:Y:S01]  /*0060*/  LDCU.64 UR6, c[0x4][0x8] ;  /* 0x01000100ff0677ac */ /* 0x000ee20008000a00 */
[----:B-1----:R-:W2:Y:S01]  /*0070*/  LDG.E.CONSTANT R11, desc[UR36][R2.64] ;  /* 0x00000024020b7981 */ /* 0x002ea2000c1e9900 */
[----:B------:R-:W-:Y:S01]  /*0080*/  MOV R0, 0x0 ;  /* 0x0000000000007802 */ /* 0x000fe20000000f00 */
[----:B------:R-:W1:Y:S01]  /*0090*/  LDCU UR5, c[0x0][0x2fc] ;  /* 0x00005f80ff0577ac */ /* 0x000e620008000800 */
[----:B0-----:R-:W-:Y:S01]  /*00a0*/  IADD3 R6, P0, PT, R1, UR4, RZ ;  /* 0x0000000401067c10 */ /* 0x001fe2000ff1e0ff */
[----:B---3--:R-:W-:Y:S01]  /*00b0*/  IMAD.U32 R4, RZ, RZ, UR6 ;  /* 0x00000006ff047e24 */ /* 0x008fe2000f8e00ff */
[----:B------:R0:W3:Y:S01]  /*00c0*/  LDC.64 R8, c[0x4][R0] ;  /* 0x0100000000087b82 */ /* 0x0000e20000000a00 */
[----:B------:R-:W-:-:S02]  /*00d0*/  IMAD.U32 R5, RZ, RZ, UR7 ;  /* 0x00000007ff057e24 */ /* 0x000fc4000f8e00ff */
[----:B-1----:R-:W-:Y:S01]  /*00e0*/  IMAD.X R7, RZ, RZ, UR5, P0 ;  /* 0x00000005ff077e24 */ /* 0x002fe200080e06ff */
[----:B--23--:R0:W-:Y:S07]  /*00f0*/  STL.64 [R1], R10 ;  /* 0x0000000a01007387 */ /* 0x00c1ee0000100a00 */
[----:B------:R-:W-:-:S07]  /*0100*/  LEPC R20, `(.L_x_0) ;  /* 0x000000001014794e */ /* 0x000fce0000000000 */
[----:B0-----:R-:W-:Y:S05]  /*0110*/  CALL.ABS.NOINC R8 ;  /* 0x0000000008007343 */ /* 0x001fea0003c00000 */
.L_x_0:
[----:B------:R-:W0:Y:S01]  /*0120*/  S2R R0, SR_LANEID ;  /* 0x0000000000007919 */ /* 0x000e220000000000 */
[----:B------:R-:W1:Y:S01]  /*0130*/  LDC.64 R2, c[0x0][0x380] ;  /* 0x0000e000ff027b82 */ /* 0x000e620000000a00 */
[----:B------:R-:W-:Y:S02]  /*0140*/  VOTEU.ANY UR4, UPT, PT ;  /* 0x0000000000047886 */ /* 0x000fe400038e0100 */
[----:B------:R-:W-:Y:S02]  /*0150*/  UFLO.U32 UR5, UR4 ;  /* 0x00000004000572bd */ /* 0x000fe400080e0000 */
[----:B------:R-:W1:Y:S04]  /*0160*/  POPC R5, UR4 ;  /* 0x0000000400057d09 */ /* 0x000e680008000000 */
[----:B0-----:R-:W-:-:S13]  /*0170*/  ISETP.EQ.U32.AND P0, PT, R0, UR5, PT ;  /* 0x0000000500007c0c */ /* 0x001fda000bf02070 */
[----:B-1----:R-:W-:Y:S01]  /*0180*/  @P0 REDG.E.ADD.STRONG.GPU desc[UR36][R2.64], R5 ;  /* 0x000000050200098e */ /* 0x002fe2000c12e124 */
[----:B------:R-:W-:Y:S05]  /*0190*/  EXIT ;  /* 0x000000000000794d */ /* 0x000fea0003800000 */
.L_x_1:
[----:B------:R-:W-:-:S00]  /*01a0*/  BRA `(.L_x_1) ;  /* 0xfffffffc00fc7947 */ /* 0x000fc0000383ffff */
[----:B------:R-:W-:-:S00]  /*01b0*/  NOP ;  /* 0x0000000000007918 */ /* 0x000fc00000000000 */
        /* <DEDUP_REMOVED lines=12> */
.L_x_2:


//--------------------- .nv.global.init           --------------------------
	.section	.nv.global.init,"aw",@progbits
.nv.global.init:
	.type		$str,@object
	.size		$str,(.L_0 - $str)
$str:
        /*0000*/ 	.byte	0x54, 0x68, 0x72, 0x65, 0x61, 0x64, 0x20, 0x25, 0x64, 0x20, 0x72, 0x65, 0x61, 0x64, 0x20, 0x76
        /*0010*/ 	.byte	0x61, 0x6c, 0x75, 0x65, 0x3a, 0x20, 0x25, 0x64, 0x0a, 0x00
.L_0:


//--------------------- .nv.shared.reserved.0     --------------------------
	.section	.nv.shared.reserved.0,"aw",@nobits
	.weak		__nv_reservedSMEM_offset_0_alias
	.size		__nv_reservedSMEM_offset_0_alias, 0, 64
	.other		__nv_reservedSMEM_offset_0_alias,@"STO_CUDA_RESERVED_SHARED STV_DEFAULT"
__nv_reservedSMEM_offset_0_alias:
	.zero		0
	.zero		64


//--------------------- .nv.constant0._Z10add_atomicPi --------------------------
	.section	.nv.constant0._Z10add_atomicPi,"a",@progbits
	.sectionflags	@""
	.align	4
.nv.constant0._Z10add_atomicPi:
	.zero		904


//--------------------- SYMBOLS --------------------------

	.type		.nv.reservedSmem.offset0,@object
	.size		.nv.reservedSmem.offset0,0x4
	.type		vprintf,@function
